//
// Generated by NVIDIA NVVM Compiler
//
// Compiler Build ID: CL-36424714
// Cuda compilation tools, release 13.0, V13.0.88
// Based on NVVM 20.0.0
//

.version 9.0
.target sm_100
.address_size 64

	// .globl	_Z19WMMA_MultiplicationP6__halfS0_Pfii

.visible .entry _Z19WMMA_MultiplicationP6__halfS0_Pfii(
	.param .u64 .ptr .align 1 _Z19WMMA_MultiplicationP6__halfS0_Pfii_param_0,
	.param .u64 .ptr .align 1 _Z19WMMA_MultiplicationP6__halfS0_Pfii_param_1,
	.param .u64 .ptr .align 1 _Z19WMMA_MultiplicationP6__halfS0_Pfii_param_2,
	.param .u32 _Z19WMMA_MultiplicationP6__halfS0_Pfii_param_3,
	.param .u32 _Z19WMMA_MultiplicationP6__halfS0_Pfii_param_4
)
{
	.reg .pred 	%p<6>;
	.reg .b32 	%r<39>;
	.reg .b32 	%f<75>;
	.reg .b64 	%rd<24>;

	ld.param.u32 	%r5, [_Z19WMMA_MultiplicationP6__halfS0_Pfii_param_3];
	ld.param.u32 	%r6, [_Z19WMMA_MultiplicationP6__halfS0_Pfii_param_4];
	mov.u32 	%r7, %ctaid.x;
	mov.u32 	%r8, %ntid.x;
	mov.u32 	%r9, %tid.x;
	mad.lo.s32 	%r10, %r7, %r8, %r9;
	mov.u32 	%r11, %ctaid.y;
	mov.u32 	%r12, %ntid.y;
	mov.u32 	%r13, %tid.y;
	mad.lo.s32 	%r14, %r11, %r12, %r13;
	shr.u32 	%r15, %r10, 5;
	mul.lo.s32 	%r1, %r5, %r15;
	mul.lo.s32 	%r2, %r5, %r14;
	setp.lt.s32 	%p2, %r6, 1;
	mov.f32 	%f66, 0f00000000;
	mov.f32 	%f65, %f66;
	mov.f32 	%f64, %f66;
	mov.f32 	%f63, %f66;
	mov.f32 	%f62, %f66;
	mov.f32 	%f61, %f66;
	mov.f32 	%f60, %f66;
	mov.f32 	%f59, %f66;
	@%p2 bra 	$L__BB0_5;
	max.s32 	%r17, %r1, %r2;
	setp.lt.s32 	%p1, %r17, %r6;
	mul.lo.s32 	%r18, %r1, %r6;
	cvt.s64.s32 	%rd1, %r18;
	mov.b32 	%r38, 0;
	mov.f32 	%f59, 0f00000000;
	not.pred 	%p3, %p1;
	mov.f32 	%f60, %f59;
	mov.f32 	%f61, %f59;
	mov.f32 	%f62, %f59;
	mov.f32 	%f63, %f59;
	mov.f32 	%f64, %f59;
	mov.f32 	%f65, %f59;
	mov.f32 	%f66, %f59;
$L__BB0_2:
	@%p3 bra 	$L__BB0_4;
	ld.param.u64 	%rd22, [_Z19WMMA_MultiplicationP6__halfS0_Pfii_param_1];
	ld.param.u64 	%rd21, [_Z19WMMA_MultiplicationP6__halfS0_Pfii_param_0];
	cvt.s64.s32 	%rd5, %r38;
	add.s64 	%rd6, %rd5, %rd1;
	cvta.to.global.u64 	%rd7, %rd21;
	shl.b64 	%rd8, %rd6, 1;
	add.s64 	%rd9, %rd7, %rd8;
	wmma.load.a.sync.aligned.row.m16n16k16.global.f16 	{%r19, %r20, %r21, %r22, %r23, %r24, %r25, %r26}, [%rd9], %r6;
	mul.lo.s32 	%r27, %r38, %r6;
	cvt.s64.s32 	%rd10, %r27;
	add.s64 	%rd11, %rd10, %rd5;
	cvta.to.global.u64 	%rd12, %rd22;
	shl.b64 	%rd13, %rd11, 1;
	add.s64 	%rd14, %rd12, %rd13;
	wmma.load.b.sync.aligned.col.m16n16k16.global.f16 	{%r28, %r29, %r30, %r31, %r32, %r33, %r34, %r35}, [%rd14], %r6;
	wmma.mma.sync.aligned.row.col.m16n16k16.f32.f32 {%f66, %f65, %f64, %f63, %f62, %f61, %f60, %f59}, {%r19, %r20, %r21, %r22, %r23, %r24, %r25, %r26}, {%r28, %r29, %r30, %r31, %r32, %r33, %r34, %r35}, {%f66, %f65, %f64, %f63, %f62, %f61, %f60, %f59};
$L__BB0_4:
	add.s32 	%r38, %r38, %r5;
	setp.lt.s32 	%p4, %r38, %r6;
	@%p4 bra 	$L__BB0_2;
$L__BB0_5:
	max.s32 	%r36, %r1, %r2;
	setp.ge.s32 	%p5, %r36, %r6;
	@%p5 bra 	$L__BB0_7;
	ld.param.u64 	%rd23, [_Z19WMMA_MultiplicationP6__halfS0_Pfii_param_2];
	cvt.s64.s32 	%rd15, %r2;
	mul.lo.s32 	%r37, %r1, %r6;
	cvt.s64.s32 	%rd16, %r37;
	add.s64 	%rd17, %rd16, %rd15;
	cvta.to.global.u64 	%rd18, %rd23;
	shl.b64 	%rd19, %rd17, 2;
	add.s64 	%rd20, %rd18, %rd19;
	wmma.load.c.sync.aligned.row.m16n16k16.global.f32 	{%f35, %f36, %f37, %f38, %f39, %f40, %f41, %f42}, [%rd20], %r6;
	add.f32 	%f43, %f66, %f35;
	add.f32 	%f44, %f65, %f36;
	add.f32 	%f45, %f64, %f37;
	add.f32 	%f46, %f63, %f38;
	add.f32 	%f47, %f62, %f39;
	add.f32 	%f48, %f61, %f40;
	add.f32 	%f49, %f60, %f41;
	add.f32 	%f50, %f59, %f42;
	wmma.store.d.sync.aligned.row.m16n16k16.global.f32 	[%rd20], {%f43, %f44, %f45, %f46, %f47, %f48, %f49, %f50}, %r6;
$L__BB0_7:
	ret;

}


// ===== COMPILED SASS (sm_100) =====

	.target	sm_100

	.elftype	@"ET_EXEC"


//--------------------- .note.nv.tkinfo           --------------------------
	.section	.note.nv.tkinfo,"",@"SHT_NOTE"
	.sectionflags	@"SHF_NOTE_NV_TKINFO"
	.tkinfo
        /*0018*/ 	.word	0x00000002
        /*0030*/ 	.string	""
        /*0030*/ 	.string	"ptxas"
        /*0030*/ 	.string	"Cuda compilation tools, release 13.0, V13.0.88"
        /*0030*/ 	.string	"Build cuda_13.0.r13.0/compiler.36424714_0"
        /*0030*/ 	.string	"-arch sm_100 -m 64 "



//--------------------- .note.nv.cuinfo           --------------------------
	.section	.note.nv.cuinfo,"",@"SHT_NOTE"
	.sectionflags	@"SHF_NOTE_NV_CUINFO"
        /*0018*/ 	.short	0x0002
        /*001a*/ 	.short	0x0064
        /*001c*/ 	.short	0x0082
	.zero		2


//--------------------- .nv.info                  --------------------------
	.section	.nv.info,"",@"SHT_CUDA_INFO"
	.align	4


	//----- nvinfo : EIATTR_REGCOUNT
	.align		4
        /*0000*/ 	.byte	0x04, 0x2f
        /*0002*/ 	.short	(.L_1 - .L_0)
	.align		4
.L_0:
        /*0004*/ 	.word	index@(_Z19WMMA_MultiplicationP6__halfS0_Pfii)
        /*0008*/ 	.word	0x00000020


	//----- nvinfo : EIATTR_FRAME_SIZE
	.align		4
.L_1:
        /*000c*/ 	.byte	0x04, 0x11
        /*000e*/ 	.short	(.L_3 - .L_2)
	.align		4
.L_2:
        /*0010*/ 	.word	index@(_Z19WMMA_MultiplicationP6__halfS0_Pfii)
        /*0014*/ 	.word	0x00000000


	//----- nvinfo : EIATTR_MIN_STACK_SIZE
	.align		4
.L_3:
        /*0018*/ 	.byte	0x04, 0x12
        /*001a*/ 	.short	(.L_5 - .L_4)
	.align		4
.L_4:
        /*001c*/ 	.word	index@(_Z19WMMA_MultiplicationP6__halfS0_Pfii)
        /*0020*/ 	.word	0x00000000
.L_5:


//--------------------- .nv.compat                --------------------------
	.section	.nv.compat,"",@"SHT_CUDA_COMPAT_INFO"
	.align	4
        /*0000*/ 	.byte	0x02, 0x09, 0x00, 0x00, 0x02, 0x02, 0x01, 0x00, 0x02, 0x05, 0x05, 0x00, 0x03, 0x07, 0x01, 0x01
        /*0010*/ 	.byte	0x02, 0x03, 0x00, 0x00, 0x02, 0x06, 0x01, 0x00, 0x04, 0x0b, 0x08, 0x00, 0x09, 0x00, 0x00, 0x00
        /*0020*/ 	.byte	0x00, 0x00, 0x00, 0x00


//--------------------- .nv.info._Z19WMMA_MultiplicationP6__halfS0_Pfii --------------------------
	.section	.nv.info._Z19WMMA_MultiplicationP6__halfS0_Pfii,"",@"SHT_CUDA_INFO"
	.sectionflags	@""
	.align	4


	//----- nvinfo : EIATTR_CUDA_API_VERSION
	.align		4
        /*0000*/ 	.byte	0x04, 0x37
        /*0002*/ 	.short	(.L_7 - .L_6)
.L_6:
        /*0004*/ 	.word	0x00000082


	//----- nvinfo : EIATTR_KPARAM_INFO
	.align		4
.L_7:
        /*0008*/ 	.byte	0x04, 0x17
        /*000a*/ 	.short	(.L_9 - .L_8)
.L_8:
        /*000c*/ 	.word	0x00000000
        /*0010*/ 	.short	0x0004
        /*0012*/ 	.short	0x001c
        /*0014*/ 	.byte	0x00, 0xf0, 0x11, 0x00


	//----- nvinfo : EIATTR_KPARAM_INFO
	.align		4
.L_9:
        /*0018*/ 	.byte	0x04, 0x17
        /*001a*/ 	.short	(.L_11 - .L_10)
.L_10:
        /*001c*/ 	.word	0x00000000
        /*0020*/ 	.short	0x0003
        /*0022*/ 	.short	0x0018
        /*0024*/ 	.byte	0x00, 0xf0, 0x11, 0x00


	//----- nvinfo : EIATTR_KPARAM_INFO
	.align		4
.L_11:
        /*0028*/ 	.byte	0x04, 0x17
        /*002a*/ 	.short	(.L_13 - .L_12)
.L_12:
        /*002c*/ 	.word	0x00000000
        /*0030*/ 	.short	0x0002
        /*0032*/ 	.short	0x0010
        /*0034*/ 	.byte	0x00, 0xf5, 0x21, 0x00


	//----- nvinfo : EIATTR_KPARAM_INFO
	.align		4
.L_13:
        /*0038*/ 	.byte	0x04, 0x17
        /*003a*/ 	.short	(.L_15 - .L_14)
.L_14:
        /*003c*/ 	.word	0x00000000
        /*0040*/ 	.short	0x0001
        /*0042*/ 	.short	0x0008
        /*0044*/ 	.byte	0x00, 0xf5, 0x21, 0x00


	//----- nvinfo : EIATTR_KPARAM_INFO
	.align		4
.L_15:
        /*0048*/ 	.byte	0x04, 0x17
        /*004a*/ 	.short	(.L_17 - .L_16)
.L_16:
        /*004c*/ 	.word	0x00000000
        /*0050*/ 	.short	0x0000
        /*0052*/ 	.short	0x0000
        /*0054*/ 	.byte	0x00, 0xf5, 0x21, 0x00


	//----- nvinfo : EIATTR_SPARSE_MMA_MASK
	.align		4
.L_17:
        /*0058*/ 	.byte	0x03, 0x50
        /*005a*/ 	.short	0x0000


	//----- nvinfo : EIATTR_WMMA_USED
	.align		4
        /*005c*/ 	.byte	0x01, 0x2b
	.zero		2


	//----- nvinfo : EIATTR_MAXREG_COUNT
	.align		4
        /*0060*/ 	.byte	0x03, 0x1b
        /*0062*/ 	.short	0x00ff


	//----- nvinfo : EIATTR_MERCURY_ISA_VERSION
	.align		4
        /*0064*/ 	.byte	0x03, 0x5f
        /*0066*/ 	.short	0x0101


	//----- nvinfo : EIATTR_VRC_CTA_INIT_COUNT
	.align		4
        /*0068*/ 	.byte	0x02, 0x4a
	.zero		1
	.zero		1


	//----- nvinfo : EIATTR_EXIT_INSTR_OFFSETS
	.align		4
        /*006c*/ 	.byte	0x04, 0x1c
        /*006e*/ 	.short	(.L_19 - .L_18)


	//   ....[0]....
.L_18:
        /*0070*/ 	.word	0x000004c0


	//   ....[1]....
        /*0074*/ 	.word	0x000006e0


	//----- nvinfo : EIATTR_CRS_STACK_SIZE
	.align		4
.L_19:
        /*0078*/ 	.byte	0x04, 0x1e
        /*007a*/ 	.short	(.L_21 - .L_20)
.L_20:
        /*007c*/ 	.word	0x00000000


	//----- nvinfo : EIATTR_CBANK_PARAM_SIZE
	.align		4
.L_21:
        /*0080*/ 	.byte	0x03, 0x19
        /*0082*/ 	.short	0x0020


	//----- nvinfo : EIATTR_PARAM_CBANK
	.align		4
        /*0084*/ 	.byte	0x04, 0x0a
        /*0086*/ 	.short	(.L_23 - .L_22)
	.align		4
.L_22:
        /*0088*/ 	.word	index@(.nv.constant0._Z19WMMA_MultiplicationP6__halfS0_Pfii)
        /*008c*/ 	.short	0x0380
        /*008e*/ 	.short	0x0020


	//----- nvinfo : EIATTR_SW_WAR
	.align		4
.L_23:
        /*0090*/ 	.byte	0x04, 0x36
        /*0092*/ 	.short	(.L_25 - .L_24)
.L_24:
        /*0094*/ 	.word	0x00000008
.L_25:


//--------------------- .nv.callgraph             --------------------------
	.section	.nv.callgraph,"",@"SHT_CUDA_CALLGRAPH"
	.align	4
	.sectionentsize	8
	.align		4
        /*0000*/ 	.word	0x00000000
	.align		4
        /*0004*/ 	.word	0xffffffff
	.align		4
        /*0008*/ 	.word	0x00000000
	.align		4
        /*000c*/ 	.word	0xfffffffe
	.align		4
        /*0010*/ 	.word	0x00000000
	.align		4
        /*0014*/ 	.word	0xfffffffd
	.align		4
        /*0018*/ 	.word	0x00000000
	.align		4
        /*001c*/ 	.word	0xfffffffc


//--------------------- .text._Z19WMMA_MultiplicationP6__halfS0_Pfii --------------------------
	.section	.text._Z19WMMA_MultiplicationP6__halfS0_Pfii,"ax",@progbits
	.align	128
        .global         _Z19WMMA_MultiplicationP6__halfS0_Pfii
        .type           _Z19WMMA_MultiplicationP6__halfS0_Pfii,@function
        .size           _Z19WMMA_MultiplicationP6__halfS0_Pfii,(.L_x_4 - _Z19WMMA_MultiplicationP6__halfS0_Pfii)
        .other          _Z19WMMA_MultiplicationP6__halfS0_Pfii,@"STO_CUDA_ENTRY STV_DEFAULT"
_Z19WMMA_MultiplicationP6__halfS0_Pfii:
.text._Z19WMMA_MultiplicationP6__halfS0_Pfii:
[----:B------:R-:W-:Y:S01]  /*0000*/  LDC R1, c[0x0][0x37c] ;  /* 0x0000df00ff017b82 */ /* 0x000fe20000000800 */
[----:B------:R-:W0:Y:S07]  /*0010*/  S2R R3, SR_TID.X ;  /* 0x0000000000037919 */ /* 0x000e2e0000002100 */
[----:B------:R-:W0:Y:S01]  /*0020*/  S2UR UR4, SR_CTAID.X ;  /* 0x00000000000479c3 */ /* 0x000e220000002500 */
[----:B------:R-:W1:Y:S01]  /*0030*/  LDCU.64 UR6, c[0x0][0x398] ;  /* 0x00007300ff0677ac */ /* 0x000e620008000a00 */
[----:B------:R-:W-:Y:S01]  /*0040*/  CS2R R8, SRZ ;  /* 0x0000000000087805 */ /* 0x000fe2000001ff00 */
[----:B------:R-:W2:Y:S01]  /*0050*/  S2R R2, SR_TID.Y ;  /* 0x0000000000027919 */ /* 0x000ea20000002200 */
[----:B------:R-:W-:-:S02]  /*0060*/  CS2R R10, SRZ ;  /* 0x00000000000a7805 */ /* 0x000fc4000001ff00 */
[----:B------:R-:W-:Y:S02]  /*0070*/  CS2R R4, SRZ ;  /* 0x0000000000047805 */ /* 0x000fe4000001ff00 */
[----:B------:R-:W-:Y:S01]  /*0080*/  CS2R R6, SRZ ;  /* 0x0000000000067805 */ /* 0x000fe2000001ff00 */
[----:B------:R-:W0:Y:S08]  /*0090*/  LDC R0, c[0x0][0x360] ;  /* 0x0000d800ff007b82 */ /* 0x000e300000000800 */
[----:B------:R-:W2:Y:S08]  /*00a0*/  S2UR UR5, SR_CTAID.Y ;  /* 0x00000000000579c3 */ /* 0x000eb00000002600 */
[----:B------:R-:W2:Y:S01]  /*00b0*/  LDC R23, c[0x0][0x364] ;  /* 0x0000d900ff177b82 */ /* 0x000ea20000000800 */
[----:B0-----:R-:W-:-:S02]  /*00c0*/  IMAD R0, R0, UR4, R3 ;  /* 0x0000000400007c24 */ /* 0x001fc4000f8e0203 */
[----:B-1----:R-:W-:-:S03]  /*00d0*/  IMAD.U32 R3, RZ, RZ, UR7 ;  /* 0x00000007ff037e24 */ /* 0x002fc6000f8e00ff */
[----:B------:R-:W-:Y:S02]  /*00e0*/  SHF.R.U32.HI R0, RZ, 0x5, R0 ;  /* 0x00000005ff007819 */ /* 0x000fe40000011600 */
[----:B------:R-:W-:-:S03]  /*00f0*/  ISETP.GE.AND P0, PT, R3, 0x1, PT ;  /* 0x000000010300780c */ /* 0x000fc60003f06270 */
[----:B------:R-:W-:Y:S02]  /*0100*/  IMAD R0, R0, UR6, RZ ;  /* 0x0000000600007c24 */ /* 0x000fe4000f8e02ff */
[----:B--2---:R-:W-:Y:S01]  /*0110*/  IMAD R23, R23, UR5, R2 ;  /* 0x0000000517177c24 */ /* 0x004fe2000f8e0202 */
[----:B------:R-:W0:Y:S03]  /*0120*/  LDCU.64 UR4, c[0x0][0x358] ;  /* 0x00006b00ff0477ac */ /* 0x000e260008000a00 */
[----:B------:R-:W-:-:S04]  /*0130*/  IMAD R23, R23, UR6, RZ ;  /* 0x0000000617177c24 */ /* 0x000fc8000f8e02ff */
[----:B------:R-:W-:Y:S05]  /*0140*/  @!P0 BRA `(.L_x_0) ;  /* 0x0000000000d48947 */ /* 0x000fea0003800000 */
[C---:B------:R-:W-:Y:S01]  /*0150*/  VIMNMX R2, PT, PT, R0.reuse, R23, !PT ;  /* 0x0000001700027248 */ /* 0x040fe20007fe0100 */
[----:B------:R-:W-:Y:S01]  /*0160*/  BSSY.RECONVERGENT B0, `(.L_x_0) ;  /* 0x0000033000007945 */ /* 0x000fe20003800200 */
[-C--:B------:R-:W-:Y:S01]  /*0170*/  IMAD R25, R0, R3.reuse, RZ ;  /* 0x0000000300197224 */ /* 0x080fe200078e02ff */
[----:B------:R-:W-:Y:S02]  /*0180*/  CS2R R6, SRZ ;  /* 0x0000000000067805 */ /* 0x000fe4000001ff00 */
[----:B------:R-:W-:Y:S01]  /*0190*/  ISETP.GE.AND P0, PT, R2, R3, PT ;  /* 0x000000030200720c */ /* 0x000fe20003f06270 */
[----:B------:R-:W-:Y:S01]  /*01a0*/  IMAD.MOV.U32 R22, RZ, RZ, RZ ;  /* 0x000000ffff167224 */ /* 0x000fe200078e00ff */
[----:B------:R-:W-:Y:S02]  /*01b0*/  CS2R R4, SRZ ;  /* 0x0000000000047805 */ /* 0x000fe4000001ff00 */
[----:B------:R-:W-:Y:S02]  /*01c0*/  CS2R R10, SRZ ;  /* 0x00000000000a7805 */ /* 0x000fe4000001ff00 */
[----:B------:R-:W-:Y:S01]  /*01d0*/  CS2R R8, SRZ ;  /* 0x0000000000087805 */ /* 0x000fe2000001ff00 */
[----:B------:R-:W1:Y:S06]  /*01e0*/  LDCU.64 UR8, c[0x0][0x398] ;  /* 0x00007300ff0877ac */ /* 0x000e6c0008000a00 */
.L_x_2:
[----:B------:R-:W-:Y:S05]  /*01f0*/  @P0 BRA `(.L_x_1) ;  /* 0x0000000000940947 */ /* 0x000fea0003800000 */
[----:B------:R-:W2:Y:S01]  /*0200*/  S2R R2, SR_LANEID ;  /* 0x0000000000027919 */ /* 0x000ea20000000000 */
[----:B------:R-:W3:Y:S01]  /*0210*/  LDC R17, c[0x0][0x39c] ;  /* 0x0000e700ff117b82 */ /* 0x000ee20000000800 */
[----:B------:R-:W-:Y:S01]  /*0220*/  SHF.R.S32.HI R24, RZ, 0x1f, R22 ;  /* 0x0000001fff187819 */ /* 0x000fe20000011416 */
[----:B------:R-:W-:Y:S01]  /*0230*/  IMAD.MOV.U32 R3, RZ, RZ, RZ ;  /* 0x000000ffff037224 */ /* 0x000fe200078e00ff */
[----:B------:R-:W-:-:S05]  /*0240*/  IADD3 R18, P1, PT, R25, R22, RZ ;  /* 0x0000001619127210 */ /* 0x000fca0007f3e0ff */
[----:B------:R-:W4:Y:S08]  /*0250*/  LDC.64 R14, c[0x0][0x380] ;  /* 0x0000e000ff0e7b82 */ /* 0x000f300000000a00 */
[----:B------:R-:W5:Y:S01]  /*0260*/  LDC.64 R12, c[0x0][0x388] ;  /* 0x0000e200ff0c7b82 */ /* 0x000f620000000a00 */
[----:B---3--:R-:W-:Y:S01]  /*0270*/  IMAD R21, R22, R17, RZ ;  /* 0x0000001116157224 */ /* 0x008fe200078e02ff */
[----:B------:R-:W-:-:S04]  /*0280*/  SHF.R.U32.HI R20, RZ, 0x1, R17 ;  /* 0x00000001ff147819 */ /* 0x000fc80000011611 */
[C---:B------:R-:W-:Y:S02]  /*0290*/  IADD3 R16, P2, PT, R21.reuse, R22, RZ ;  /* 0x0000001615107210 */ /* 0x040fe40007f5e0ff */
[----:B--2---:R-:W-:Y:S02]  /*02a0*/  SHF.R.U32.HI R19, RZ, 0x2, R2 ;  /* 0x00000002ff137819 */ /* 0x004fe40000011602 */
[----:B------:R-:W-:Y:S02]  /*02b0*/  LOP3.LUT R2, R2, 0x3, RZ, 0xc0, !PT ;  /* 0x0000000302027812 */ /* 0x000fe400078ec0ff */
[-C--:B------:R-:W-:Y:S02]  /*02c0*/  LEA.HI.X.SX32 R21, R21, R24.reuse, 0x1, P2 ;  /* 0x0000001815157211 */ /* 0x080fe400010f0eff */
[----:B------:R-:W-:Y:S01]  /*02d0*/  LEA.HI.X.SX32 R24, R25, R24, 0x1, P1 ;  /* 0x0000001819187211 */ /* 0x000fe200008f0eff */
[----:B------:R-:W-:Y:S01]  /*02e0*/  IMAD.WIDE.U32 R2, R19, R20, R2 ;  /* 0x0000001413027225 */ /* 0x000fe200078e0002 */
[----:B----4-:R-:W-:-:S02]  /*02f0*/  LEA R19, P1, R18, R14, 0x1 ;  /* 0x0000000e12137211 */ /* 0x010fc400078208ff */
[----:B-----5:R-:W-:Y:S02]  /*0300*/  LEA R27, P2, R16, R12, 0x1 ;  /* 0x0000000c101b7211 */ /* 0x020fe400078408ff */
[----:B------:R-:W-:Y:S02]  /*0310*/  LEA.HI.X R15, R18, R15, R24, 0x1, P1 ;  /* 0x0000000f120f7211 */ /* 0x000fe400008f0c18 */
[----:B------:R-:W-:Y:S02]  /*0320*/  LEA.HI.X R13, R16, R13, R21, 0x1, P2 ;  /* 0x0000000d100d7211 */ /* 0x000fe400010f0c15 */
[C---:B------:R-:W-:Y:S02]  /*0330*/  LEA R20, P1, R2.reuse, R19, 0x2 ;  /* 0x0000001302147211 */ /* 0x040fe400078210ff */
[C---:B------:R-:W-:Y:S02]  /*0340*/  LEA R26, P2, R2.reuse, R27, 0x2 ;  /* 0x0000001b021a7211 */ /* 0x040fe400078410ff */
[----:B------:R-:W-:-:S02]  /*0350*/  LEA.HI.X R21, R2, R15, R3, 0x2, P1 ;  /* 0x0000000f02157211 */ /* 0x000fc400008f1403 */
[----:B------:R-:W-:Y:S01]  /*0360*/  LEA.HI.X R27, R2, R13, R3, 0x2, P2 ;  /* 0x0000000d021b7211 */ /* 0x000fe200010f1403 */
[C---:B------:R-:W-:Y:S02]  /*0370*/  IMAD.WIDE.U32 R2, R17.reuse, 0x10, R20 ;  /* 0x0000001011027825 */ /* 0x040fe400078e0014 */
[----:B0-----:R-:W2:Y:S02]  /*0380*/  LDG.E R12, desc[UR4][R20.64] ;  /* 0x00000004140c7981 */ /* 0x001ea4000c1e1900 */
[----:B------:R-:W-:Y:S02]  /*0390*/  IMAD.WIDE.U32 R16, R17, 0x10, R26 ;  /* 0x0000001011107825 */ /* 0x000fe400078e001a */
[----:B------:R-:W2:Y:S04]  /*03a0*/  LDG.E R18, desc[UR4][R26.64] ;  /* 0x000000041a127981 */ /* 0x000ea8000c1e1900 */
[----:B------:R-:W2:Y:S04]  /*03b0*/  LDG.E R19, desc[UR4][R26.64+0x10] ;  /* 0x000010041a137981 */ /* 0x000ea8000c1e1900 */
[----:B------:R-:W2:Y:S04]  /*03c0*/  LDG.E R14, desc[UR4][R20.64+0x10] ;  /* 0x00001004140e7981 */ /* 0x000ea8000c1e1900 */
[----:B------:R-:W2:Y:S04]  /*03d0*/  LDG.E R13, desc[UR4][R2.64] ;  /* 0x00000004020d7981 */ /* 0x000ea8000c1e1900 */
[----:B------:R-:W2:Y:S04]  /*03e0*/  LDG.E R15, desc[UR4][R2.64+0x10] ;  /* 0x00001004020f7981 */ /* 0x000ea8000c1e1900 */
[----:B------:R-:W3:Y:S04]  /*03f0*/  LDG.E R28, desc[UR4][R16.64] ;  /* 0x00000004101c7981 */ /* 0x000ee8000c1e1900 */
[----:B------:R-:W3:Y:S01]  /*0400*/  LDG.E R29, desc[UR4][R16.64+0x10] ;  /* 0x00001004101d7981 */ /* 0x000ee2000c1e1900 */
[----:B------:R-:W-:Y:S05]  /*0410*/  WARPSYNC.ALL ;  /* 0x0000000000007948 */ /* 0x000fea0003800000 */
[C---:B--2---:R-:W-:Y:S08]  /*0420*/  HMMA.16816.F32 R8, R12.reuse, R18, R8 ;  /* 0x000000120c08723c */ /* 0x044ff00000001808 */
[----:B---3--:R-:W-:-:S15]  /*0430*/  HMMA.16816.F32 R4, R12, R28, R4 ;  /* 0x0000001c0c04723c */ /* 0x008fde0000001804 */
[----:B------:R-:W-:-:S05]  /*0440*/  NOP ;  /* 0x0000000000007918 */ /* 0x000fca0000000000 */
.L_x_1:
[----:B-1----:R-:W-:Y:S02]  /*0450*/  IMAD.U32 R3, RZ, RZ, UR9 ;  /* 0x00000009ff037e24 */ /* 0x002fe4000f8e00ff */
[----:B------:R-:W-:-:S05]  /*0460*/  VIADD R22, R22, UR8 ;  /* 0x0000000816167c36 */ /* 0x000fca0008000000 */
[----:B------:R-:W-:-:S13]  /*0470*/  ISETP.GE.AND P1, PT, R22, R3, PT ;  /* 0x000000031600720c */ /* 0x000fda0003f26270 */
[----:B------:R-:W-:Y:S05]  /*0480*/  @!P1 BRA `(.L_x_2) ;  /* 0xfffffffc00589947 */ /* 0x000fea000383ffff */
[----:B0-----:R-:W-:Y:S05]  /*0490*/  BSYNC.RECONVERGENT B0 ;  /* 0x0000000000007941 */ /* 0x001fea0003800200 */
.L_x_0:
[----:B------:R-:W-:-:S04]  /*04a0*/  VIMNMX R2, PT, PT, R0, R23, !PT ;  /* 0x0000001700027248 */ /* 0x000fc80007fe0100 */
[----:B------:R-:W-:-:S13]  /*04b0*/  ISETP.GE.AND P0, PT, R2, R3, PT ;  /* 0x000000030200720c */ /* 0x000fda0003f06270 */
[----:B0-----:R-:W-:Y:S05]  /*04c0*/  @P0 EXIT ;  /* 0x000000000000094d */ /* 0x001fea0003800000 */
[----:B------:R-:W0:Y:S01]  /*04d0*/  S2R R13, SR_LANEID ;  /* 0x00000000000d7919 */ /* 0x000e220000000000 */
[----:B------:R-:W1:Y:S01]  /*04e0*/  LDCU.64 UR6, c[0x0][0x390] ;  /* 0x00007200ff0677ac */ /* 0x000e620008000a00 */
[----:B------:R-:W-:Y:S01]  /*04f0*/  IMAD R12, R0, R3, RZ ;  /* 0x00000003000c7224 */ /* 0x000fe200078e02ff */
[----:B------:R-:W-:Y:S02]  /*0500*/  SHF.R.S32.HI R0, RZ, 0x1f, R23 ;  /* 0x0000001fff007819 */ /* 0x000fe40000011417 */
[----:B------:R-:W-:Y:S01]  /*0510*/  SHF.R.U32.HI R17, RZ, 0x1, R3 ;  /* 0x00000001ff117819 */ /* 0x000fe20000011603 */
[----:B------:R-:W-:Y:S01]  /*0520*/  IMAD.MOV.U32 R3, RZ, RZ, RZ ;  /* 0x000000ffff037224 */ /* 0x000fe200078e00ff */
[----:B------:R-:W-:-:S04]  /*0530*/  IADD3 R23, P0, PT, R23, R12, RZ ;  /* 0x0000000c17177210 */ /* 0x000fc80007f1e0ff */
[----:B------:R-:W-:Y:S02]  /*0540*/  LEA.HI.X.SX32 R0, R12, R0, 0x1, P0 ;  /* 0x000000000c007211 */ /* 0x000fe400000f0eff */
[----:B-1----:R-:W-:Y:S02]  /*0550*/  LEA R15, P0, R23, UR6, 0x2 ;  /* 0x00000006170f7c11 */ /* 0x002fe4000f8010ff */
[----:B0-----:R-:W-:Y:S02]  /*0560*/  LOP3.LUT R2, R13, 0x3, RZ, 0xc0, !PT ;  /* 0x000000030d027812 */ /* 0x001fe400078ec0ff */
[----:B------:R-:W-:-:S05]  /*0570*/  SHF.R.U32.HI R13, RZ, 0x2, R13 ;  /* 0x00000002ff0d7819 */ /* 0x000fca000001160d */
[----:B------:R-:W-:Y:S01]  /*0580*/  IMAD.WIDE.U32 R12, R13, R17, R2 ;  /* 0x000000110d0c7225 */ /* 0x000fe200078e0002 */
[----:B------:R-:W-:Y:S02]  /*0590*/  LEA.HI.X R3, R23, UR7, R0, 0x2, P0 ;  /* 0x0000000717037c11 */ /* 0x000fe400080f1400 */
[----:B------:R-:W-:-:S04]  /*05a0*/  LEA R2, P0, R12, R15, 0x3 ;  /* 0x0000000f0c027211 */ /* 0x000fc800078018ff */
[----:B------:R-:W-:-:S03]  /*05b0*/  LEA.HI.X R3, R12, R3, R13, 0x3, P0 ;  /* 0x000000030c037211 */ /* 0x000fc600000f1c0d */
[----:B------:R-:W-:Y:S02]  /*05c0*/  IMAD.WIDE.U32 R12, R17, 0x40, R2 ;  /* 0x00000040110c7825 */ /* 0x000fe400078e0002 */
[----:B------:R-:W2:Y:S04]  /*05d0*/  LDG.E.64 R14, desc[UR4][R2.64] ;  /* 0x00000004020e7981 */ /* 0x000ea8000c1e1b00 */
[----:B------:R-:W3:Y:S04]  /*05e0*/  LDG.E.64 R16, desc[UR4][R12.64] ;  /* 0x000000040c107981 */ /* 0x000ee8000c1e1b00 */
[----:B------:R-:W4:Y:S04]  /*05f0*/  LDG.E.64 R18, desc[UR4][R2.64+0x20] ;  /* 0x0000200402127981 */ /* 0x000f28000c1e1b00 */
[----:B------:R-:W5:Y:S01]  /*0600*/  LDG.E.64 R20, desc[UR4][R12.64+0x20] ;  /* 0x000020040c147981 */ /* 0x000f62000c1e1b00 */
[----:B------:R-:W-:Y:S05]  /*0610*/  WARPSYNC.ALL ;  /* 0x0000000000007948 */ /* 0x000fea0003800000 */
[----:B--2---:R-:W-:Y:S01]  /*0620*/  FADD R14, R14, R8 ;  /* 0x000000080e0e7221 */ /* 0x004fe20000000000 */
[----:B------:R-:W-:Y:S01]  /*0630*/  FADD R15, R15, R9 ;  /* 0x000000090f0f7221 */ /* 0x000fe20000000000 */
[----:B---3--:R-:W-:Y:S01]  /*0640*/  FADD R16, R16, R10 ;  /* 0x0000000a10107221 */ /* 0x008fe20000000000 */
[----:B------:R-:W-:Y:S01]  /*0650*/  FADD R17, R17, R11 ;  /* 0x0000000b11117221 */ /* 0x000fe20000000000 */
[----:B----4-:R-:W-:Y:S01]  /*0660*/  FADD R18, R18, R4 ;  /* 0x0000000412127221 */ /* 0x010fe20000000000 */
[----:B------:R-:W-:Y:S01]  /*0670*/  FADD R19, R19, R5 ;  /* 0x0000000513137221 */ /* 0x000fe20000000000 */
[----:B------:R-:W-:Y:S01]  /*0680*/  STG.E.64 desc[UR4][R2.64], R14 ;  /* 0x0000000e02007986 */ /* 0x000fe2000c101b04 */
[----:B-----5:R-:W-:Y:S01]  /*0690*/  FADD R20, R20, R6 ;  /* 0x0000000614147221 */ /* 0x020fe20000000000 */
[----:B------:R-:W-:-:S02]  /*06a0*/  FADD R21, R21, R7 ;  /* 0x0000000715157221 */ /* 0x000fc40000000000 */
[----:B------:R-:W-:Y:S04]  /*06b0*/  STG.E.64 desc[UR4][R12.64], R16 ;  /* 0x000000100c007986 */ /* 0x000fe8000c101b04 */
[----:B------:R-:W-:Y:S04]  /*06c0*/  STG.E.64 desc[UR4][R2.64+0x20], R18 ;  /* 0x0000201202007986 */ /* 0x000fe8000c101b04 */
[----:B------:R-:W-:Y:S01]  /*06d0*/  STG.E.64 desc[UR4][R12.64+0x20], R20 ;  /* 0x000020140c007986 */ /* 0x000fe2000c101b04 */
[----:B------:R-:W-:Y:S05]  /*06e0*/  EXIT ;  /* 0x000000000000794d */ /* 0x000fea0003800000 */
.L_x_3:
[----:B------:R-:W-:-:S00]  /*06f0*/  BRA `(.L_x_3) ;  /* 0xfffffffc00fc7947 */ /* 0x000fc0000383ffff */
[----:B------:R-:W-:-:S00]  /*0700*/  NOP ;  /* 0x0000000000007918 */ /* 0x000fc00000000000 */
[----:B------:R-:W-:-:S00]  /*0710*/  NOP ;  /* 0x0000000000007918 */ /* 0x000fc00000000000 */
[----:B------:R-:W-:-:S00]  /*0720*/  NOP ;  /* 0x0000000000007918 */ /* 0x000fc00000000000 */
[----:B------:R-:W-:-:S00]  /*0730*/  NOP ;  /* 0x0000000000007918 */ /* 0x000fc00000000000 */
[----:B------:R-:W-:-:S00]  /*0740*/  NOP ;  /* 0x0000000000007918 */ /* 0x000fc00000000000 */
[----:B------:R-:W-:-:S00]  /*0750*/  NOP ;  /* 0x0000000000007918 */ /* 0x000fc00000000000 */
[----:B------:R-:W-:-:S00]  /*0760*/  NOP ;  /* 0x0000000000007918 */ /* 0x000fc00000000000 */
[----:B------:R-:W-:-:S00]  /*0770*/  NOP ;  /* 0x0000000000007918 */ /* 0x000fc00000000000 */
.L_x_4:


//--------------------- .nv.shared.reserved.0     --------------------------
	.section	.nv.shared.reserved.0,"aw",@nobits
	.weak		__nv_reservedSMEM_offset_0_alias
	.size		__nv_reservedSMEM_offset_0_alias, 0, 64
	.other		__nv_reservedSMEM_offset_0_alias,@"STO_CUDA_RESERVED_SHARED STV_DEFAULT"
__nv_reservedSMEM_offset_0_alias:
	.zero		0
	.zero		64


//--------------------- .nv.constant0._Z19WMMA_MultiplicationP6__halfS0_Pfii --------------------------
	.section	.nv.constant0._Z19WMMA_MultiplicationP6__halfS0_Pfii,"a",@progbits
	.sectionflags	@""
	.align	4
.nv.constant0._Z19WMMA_MultiplicationP6__halfS0_Pfii:
	.zero		928


//--------------------- SYMBOLS --------------------------

	.type		.nv.reservedSmem.offset0,@object
	.size		.nv.reservedSmem.offset0,0x4
